	.headerflags	@"EF_CUDA_TEXMODE_UNIFIED EF_CUDA_64BIT_ADDRESS EF_CUDA_SM86 EF_CUDA_VIRTUAL_SM(EF_CUDA_SM86)"
	.elftype	@"ET_EXEC"


//--------------------- .nv.info                  --------------------------
	.section	.nv.info,"",@"SHT_CUDA_INFO"
	.align	4


	//----- nvinfo : EIATTR_REGCOUNT
	.align		4
        /*0000*/ 	.byte	0x04, 0x2f
        /*0002*/ 	.short	(.L_2 - .L_1)
	.align		4
.L_1:
        /*0004*/ 	.word	index@(triton__0d1d2d3d4de)
        /*0008*/ 	.word	0x00000010


	//----- nvinfo : EIATTR_MAX_STACK_SIZE
	.align		4
.L_2:
        /*000c*/ 	.byte	0x04, 0x23
        /*000e*/ 	.short	(.L_4 - .L_3)
	.align		4
.L_3:
        /*0010*/ 	.word	index@(triton__0d1d2d3d4de)
        /*0014*/ 	.word	0x00000000


	//----- nvinfo : EIATTR_MIN_STACK_SIZE
	.align		4
.L_4:
        /*0018*/ 	.byte	0x04, 0x12
        /*001a*/ 	.short	(.L_6 - .L_5)
	.align		4
.L_5:
        /*001c*/ 	.word	index@(triton__0d1d2d3d4de)
        /*0020*/ 	.word	0x00000000


	//----- nvinfo : EIATTR_FRAME_SIZE
	.align		4
.L_6:
        /*0024*/ 	.byte	0x04, 0x11
        /*0026*/ 	.short	(.L_8 - .L_7)
	.align		4
.L_7:
        /*0028*/ 	.word	index@(triton__0d1d2d3d4de)
        /*002c*/ 	.word	0x00000000
.L_8:


//--------------------- .nv.info.triton__0d1d2d3d4de --------------------------
	.section	.nv.info.triton__0d1d2d3d4de,"",@"SHT_CUDA_INFO"
	.align	4


	//----- nvinfo : EIATTR_CUDA_API_VERSION
	.align		4
        /*0000*/ 	.byte	0x04, 0x37
        /*0002*/ 	.short	(.L_10 - .L_9)
.L_9:
        /*0004*/ 	.word	0x0000007b


	//----- nvinfo : EIATTR_SW2861232_WAR
	.align		4
.L_10:
        /*0008*/ 	.byte	0x01, 0x35
	.zero		2


	//----- nvinfo : EIATTR_PARAM_CBANK
	.align		4
        /*000c*/ 	.byte	0x04, 0x0a
        /*000e*/ 	.short	(.L_12 - .L_11)
	.align		4
.L_11:
        /*0010*/ 	.word	index@(.nv.constant0.triton__0d1d2d3d4de)
        /*0014*/ 	.short	0x0160
        /*0016*/ 	.short	0x0024


	//----- nvinfo : EIATTR_CBANK_PARAM_SIZE
	.align		4
.L_12:
        /*0018*/ 	.byte	0x03, 0x19
        /*001a*/ 	.short	0x0024


	//----- nvinfo : EIATTR_KPARAM_INFO
	.align		4
        /*001c*/ 	.byte	0x04, 0x17
        /*001e*/ 	.short	(.L_14 - .L_13)
.L_13:
        /*0020*/ 	.word	0x00000000
        /*0024*/ 	.short	0x0004
        /*0026*/ 	.short	0x0020
        /*0028*/ 	.byte	0x00, 0xf0, 0x11, 0x00


	//----- nvinfo : EIATTR_KPARAM_INFO
	.align		4
.L_14:
        /*002c*/ 	.byte	0x04, 0x17
        /*002e*/ 	.short	(.L_16 - .L_15)
.L_15:
        /*0030*/ 	.word	0x00000000
        /*0034*/ 	.short	0x0003
        /*0036*/ 	.short	0x0018
        /*0038*/ 	.byte	0x00, 0xf0, 0x21, 0x00


	//----- nvinfo : EIATTR_KPARAM_INFO
	.align		4
.L_16:
        /*003c*/ 	.byte	0x04, 0x17
        /*003e*/ 	.short	(.L_18 - .L_17)
.L_17:
        /*0040*/ 	.word	0x00000000
        /*0044*/ 	.short	0x0002
        /*0046*/ 	.short	0x0010
        /*0048*/ 	.byte	0x00, 0xf0, 0x21, 0x00


	//----- nvinfo : EIATTR_KPARAM_INFO
	.align		4
.L_18:
        /*004c*/ 	.byte	0x04, 0x17
        /*004e*/ 	.short	(.L_20 - .L_19)
.L_19:
        /*0050*/ 	.word	0x00000000
        /*0054*/ 	.short	0x0001
        /*0056*/ 	.short	0x0008
        /*0058*/ 	.byte	0x00, 0xf0, 0x21, 0x00


	//----- nvinfo : EIATTR_KPARAM_INFO
	.align		4
.L_20:
        /*005c*/ 	.byte	0x04, 0x17
        /*005e*/ 	.short	(.L_22 - .L_21)
.L_21:
        /*0060*/ 	.word	0x00000000
        /*0064*/ 	.short	0x0000
        /*0066*/ 	.short	0x0000
        /*0068*/ 	.byte	0x00, 0xf0, 0x21, 0x00


	//----- nvinfo : EIATTR_MAXREG_COUNT
	.align		4
.L_22:
        /*006c*/ 	.byte	0x03, 0x1b
        /*006e*/ 	.short	0x00ff


	//----- nvinfo : EIATTR_EXIT_INSTR_OFFSETS
	.align		4
        /*0070*/ 	.byte	0x04, 0x1c
        /*0072*/ 	.short	(.L_24 - .L_23)


	//   ....[0]....
.L_23:
        /*0074*/ 	.word	0x00000560


	//----- nvinfo : EIATTR_MAX_THREADS
	.align		4
.L_24:
        /*0078*/ 	.byte	0x04, 0x05
        /*007a*/ 	.short	(.L_26 - .L_25)
.L_25:
        /*007c*/ 	.word	0x00000080
        /*0080*/ 	.word	0x00000001
        /*0084*/ 	.word	0x00000001


	//----- nvinfo : EIATTR_CRS_STACK_SIZE
	.align		4
.L_26:
        /*0088*/ 	.byte	0x04, 0x1e
        /*008a*/ 	.short	(.L_28 - .L_27)
.L_27:
        /*008c*/ 	.word	0x00000000
.L_28:


//--------------------- .nv.rel.action            --------------------------
	.section	.nv.rel.action,"",@"SHT_CUDA_RELOCINFO"
	.align	8
	.sectionentsize	8
        /*0000*/ 	.byte	0x73, 0x00, 0x00, 0x00, 0x00, 0x00, 0x00, 0x00, 0x00, 0x00, 0x00, 0x11, 0x25, 0x00, 0x05, 0x36


//--------------------- .nv.constant0.triton__0d1d2d3d4de --------------------------
	.section	.nv.constant0.triton__0d1d2d3d4de,"a",@progbits
	.align	4
.nv.constant0.triton__0d1d2d3d4de:
	.zero		388


//--------------------- .text.triton__0d1d2d3d4de --------------------------
	.section	.text.triton__0d1d2d3d4de,"ax",@progbits
	.sectioninfo	@"SHI_REGISTERS=16"
	.align	128
        .global         triton__0d1d2d3d4de
        .type           triton__0d1d2d3d4de,@function
        .size           triton__0d1d2d3d4de,(.L_x_7 - triton__0d1d2d3d4de)
        .other          triton__0d1d2d3d4de,@"STO_CUDA_ENTRY STV_DEFAULT"
triton__0d1d2d3d4de:
.text.triton__0d1d2d3d4de:
[----:B------:R-:W-:-:S02]  /*0000*/  MOV R1, c[0x0][0x28] ;  /* 0x00000a0000017a02 */ /* 0x000fc40000000f00 */
[----:B------:R-:W0:Y:S01]  /*0010*/  S2R R0, SR_TID.X ;  /* 0x0000000000007919 */ /* 0x000e220000002100 */
[----:B------:R-:W-:Y:S01]  /*0020*/  MOV R9, 0x2 ;  /* 0x0000000200097802 */ /* 0x000fe20000000f00 */
[----:B------:R-:W-:Y:S02]  /*0030*/  ULDC.64 UR4, c[0x0][0x118] ;  /* 0x0000460000047ab9 */ /* 0x000fe40000000a00 */
[----:B------:R-:W1:Y:S01]  /*0040*/  S2R R3, SR_CTAID.X ;  /* 0x0000000000037919 */ /* 0x000e620000002500 */
[----:B0-----:R-:W-:-:S04]  /*0050*/  SHF.L.U32 R0, R0, 0x1, RZ ;  /* 0x0000000100007819 */ /* 0x001fc800000006ff */
[----:B------:R-:W-:-:S04]  /*0060*/  LOP3.LUT R0, R0, 0xfe, RZ, 0xc0, !PT ;  /* 0x000000fe00007812 */ /* 0x000fc800078ec0ff */
[----:B-1----:R-:W-:-:S05]  /*0070*/  LEA R2, R3, R0, 0x8 ;  /* 0x0000000003027211 */ /* 0x002fca00078e40ff */
[----:B------:R-:W-:-:S06]  /*0080*/  IMAD.WIDE R4, R2, R9, c[0x0][0x160] ;  /* 0x0000580002047625 */ /* 0x000fcc00078e0209 */
[----:B------:R-:W2:Y:S01]  /*0090*/  LDG.E R4, [R4.64] ;  /* 0x0000000404047981 */ /* 0x000ea2000c1e1900 */
[----:B------:R-:W-:-:S06]  /*00a0*/  IMAD.WIDE R8, R2, R9, c[0x0][0x168] ;  /* 0x00005a0002087625 */ /* 0x000fcc00078e0209 */
[----:B------:R-:W3:Y:S01]  /*00b0*/  LDG.E R8, [R8.64] ;  /* 0x0000000408087981 */ /* 0x000ee2000c1e1900 */
[----:B------:R-:W-:Y:S01]  /*00c0*/  BSSY B0, `(.L_x_0) ;  /* 0x0000023000007945 */ /* 0x000fe20003800000 */
[C---:B--2---:R-:W-:Y:S02]  /*00d0*/  SHF.L.U32 R3, R4.reuse, 0x10, RZ ;  /* 0x0000001004037819 */ /* 0x044fe400000006ff */
[----:B------:R-:W-:-:S03]  /*00e0*/  PRMT R6, R4, 0x7632, R6 ;  /* 0x0000763204067816 */ /* 0x000fc60000000006 */
[----:B------:R-:W-:Y:S01]  /*00f0*/  FMUL R0, R3, R3 ;  /* 0x0000000303007220 */ /* 0x000fe20000400000 */
[----:B------:R-:W-:-:S03]  /*0100*/  SHF.L.U32 R6, R6, 0x10, RZ ;  /* 0x0000001006067819 */ /* 0x000fc600000006ff */
[----:B------:R-:W-:Y:S02]  /*0110*/  FMUL R0, R3, R0 ;  /* 0x0000000003007220 */ /* 0x000fe40000400000 */
[----:B------:R-:W-:Y:S02]  /*0120*/  FMUL R7, R6, R6 ;  /* 0x0000000606077220 */ /* 0x000fe40000400000 */
[----:B------:R-:W-:Y:S02]  /*0130*/  FFMA R0, R0, 0.044714998453855514526, R3 ;  /* 0x3d37271300007823 */ /* 0x000fe40000000003 */
[----:B------:R-:W-:Y:S01]  /*0140*/  FMUL R5, R6, R7 ;  /* 0x0000000706057220 */ /* 0x000fe20000400000 */
[----:B---3--:R-:W-:Y:S01]  /*0150*/  PRMT R7, R8, 0x7632, R7 ;  /* 0x0000763208077816 */ /* 0x008fe20000000007 */
[----:B------:R-:W-:Y:S01]  /*0160*/  FMUL R10, R0, 0.79788458347320556641 ;  /* 0x3f4c422a000a7820 */ /* 0x000fe20000400000 */
[----:B------:R-:W-:Y:S01]  /*0170*/  SHF.L.U32 R8, R8, 0x10, RZ ;  /* 0x0000001008087819 */ /* 0x000fe200000006ff */
[----:B------:R-:W-:Y:S01]  /*0180*/  FFMA R5, R5, 0.044714998453855514526, R6 ;  /* 0x3d37271305057823 */ /* 0x000fe20000000006 */
[----:B------:R-:W-:Y:S01]  /*0190*/  SHF.L.U32 R7, R7, 0x10, RZ ;  /* 0x0000001007077819 */ /* 0x000fe200000006ff */
[----:B------:R-:W-:-:S02]  /*01a0*/  FADD.FTZ R0, |R10|, -RZ ;  /* 0x800000ff0a007221 */ /* 0x000fc40000010200 */
[----:B------:R-:W-:-:S03]  /*01b0*/  FMUL R5, R5, 0.79788458347320556641 ;  /* 0x3f4c422a05057820 */ /* 0x000fc60000400000 */
[----:B------:R-:W-:-:S13]  /*01c0*/  FSETP.GE.AND P0, PT, R0, 0.60000002384185791016, PT ;  /* 0x3f19999a0000780b */ /* 0x000fda0003f06000 */
[----:B------:R-:W-:Y:S05]  /*01d0*/  @!P0 BRA `(.L_x_1) ;  /* 0x000000a000008947 */ /* 0x000fea0003800000 */
[C---:B------:R-:W-:Y:S01]  /*01e0*/  FMUL R9, R0.reuse, 2.8853900432586669922 ;  /* 0x4038aa3b00097820 */ /* 0x040fe20000400000 */
[----:B------:R-:W-:Y:S02]  /*01f0*/  MOV R4, 0x3f800000 ;  /* 0x3f80000000047802 */ /* 0x000fe40000000f00 */
[----:B------:R-:W-:-:S03]  /*0200*/  FSETP.GE.AND P0, PT, R0, 9.010913848876953125, PT ;  /* 0x41102cb40000780b */ /* 0x000fc60003f06000 */
[----:B------:R-:W0:Y:S02]  /*0210*/  MUFU.EX2 R9, R9 ;  /* 0x0000000900097308 */ /* 0x000e240000000800 */
[----:B0-----:R-:W-:-:S06]  /*0220*/  FADD R11, R9, 1 ;  /* 0x3f800000090b7421 */ /* 0x001fcc0000000000 */
[----:B------:R-:W0:Y:S02]  /*0230*/  MUFU.RCP R11, R11 ;  /* 0x0000000b000b7308 */ /* 0x000e240000001000 */
[----:B0-----:R-:W-:-:S05]  /*0240*/  FFMA.FTZ R4, R11, -2, R4 ;  /* 0xc00000000b047823 */ /* 0x001fca0000010004 */
[----:B------:R-:W-:-:S04]  /*0250*/  FSEL R13, R4, 1, !P0 ;  /* 0x3f800000040d7808 */ /* 0x000fc80004000000 */
[----:B------:R-:W-:Y:S01]  /*0260*/  LOP3.LUT R4, R13, 0x80000000, R10, 0xf8, !PT ;  /* 0x800000000d047812 */ /* 0x000fe200078ef80a */
[----:B------:R-:W-:Y:S05]  /*0270*/  BRA `(.L_x_2) ;  /* 0x0000007000007947 */ /* 0x000fea0003800000 */
.L_x_1:
[----:B------:R-:W-:Y:S01]  /*0280*/  MOV R0, 0x3c80f082 ;  /* 0x3c80f08200007802 */ /* 0x000fe20000000f00 */
[----:B------:R-:W-:-:S04]  /*0290*/  FMUL R9, R10, R10 ;  /* 0x0000000a0a097220 */ /* 0x000fc80000400000 */
[----:B------:R-:W-:-:S04]  /*02a0*/  FFMA.FTZ R0, R9, R0, -0.052303962409496307373 ;  /* 0xbd563cae09007423 */ /* 0x000fc80000010000 */
[----:B------:R-:W-:-:S04]  /*02b0*/  FFMA.FTZ R0, R9, R0, 0.1331529766321182251 ;  /* 0x3e08594109007423 */ /* 0x000fc80000010000 */
[----:B------:R-:W-:-:S04]  /*02c0*/  FFMA.FTZ R0, R9, R0, -0.33332768082618713379 ;  /* 0xbeaaa9ed09007423 */ /* 0x000fc80000010000 */
[----:B------:R-:W-:-:S04]  /*02d0*/  FFMA.FTZ R9, R9, R0, RZ ;  /* 0x0000000009097223 */ /* 0x000fc800000100ff */
[----:B------:R-:W-:-:S02]  /*02e0*/  FFMA.FTZ R4, R10, R9, R10 ;  /* 0x000000090a047223 */ /* 0x000fc4000001000a */
.L_x_2:
[----:B------:R-:W-:Y:S05]  /*02f0*/  BSYNC B0 ;  /* 0x0000000000007941 */ /* 0x000fea0003800000 */
.L_x_0:
[----:B------:R-:W-:Y:S01]  /*0300*/  FADD.FTZ R12, |R5|, -RZ ;  /* 0x800000ff050c7221 */ /* 0x000fe20000010200 */
[----:B------:R-:W-:Y:S01]  /*0310*/  BSSY B0, `(.L_x_3) ;  /* 0x0000015000007945 */ /* 0x000fe20003800000 */
[----:B------:R-:W-:-:S03]  /*0320*/  SHF.R.S32.HI R11, RZ, 0x1f, R2 ;  /* 0x0000001fff0b7819 */ /* 0x000fc60000011402 */
        /* <DEDUP_REMOVED lines=12> */
.L_x_4:
[----:B------:R-:W-:Y:S01]  /*03f0*/  MOV R0, 0x3c80f082 ;  /* 0x3c80f08200007802 */ /* 0x000fe20000000f00 */
[----:B------:R-:W-:-:S04]  /*0400*/  FMUL R9, R5, R5 ;  /* 0x0000000505097220 */ /* 0x000fc80000400000 */
[----:B------:R-:W-:-:S04]  /*0410*/  FFMA.FTZ R0, R9, R0, -0.052303962409496307373 ;  /* 0xbd563cae09007423 */ /* 0x000fc80000010000 */
[----:B------:R-:W-:-:S04]  /*0420*/  FFMA.FTZ R0, R9, R0, 0.1331529766321182251 ;  /* 0x3e08594109007423 */ /* 0x000fc80000010000 */
[----:B------:R-:W-:-:S04]  /*0430*/  FFMA.FTZ R0, R9, R0, -0.33332768082618713379 ;  /* 0xbeaaa9ed09007423 */ /* 0x000fc80000010000 */
[----:B------:R-:W-:-:S04]  /*0440*/  FFMA.FTZ R0, R9, R0, RZ ;  /* 0x0000000009007223 */ /* 0x000fc800000100ff */
[----:B------:R-:W-:-:S02]  /*0450*/  FFMA.FTZ R5, R5, R0, R5 ;  /* 0x0000000005057223 */ /* 0x000fc40000010005 */
.L_x_5:
[----:B------:R-:W-:Y:S05]  /*0460*/  BSYNC B0 ;  /* 0x0000000000007941 */ /* 0x000fea0003800000 */
.L_x_3:
[----:B------:R-:W-:Y:S01]  /*0470*/  FMUL R3, R3, 0.5 ;  /* 0x3f00000003037820 */ /* 0x000fe20000400000 */
[----:B------:R-:W-:Y:S01]  /*0480*/  FADD R0, R4, 1 ;  /* 0x3f80000004007421 */ /* 0x000fe20000000000 */
[----:B------:R-:W-:Y:S01]  /*0490*/  FMUL R6, R6, 0.5 ;  /* 0x3f00000006067820 */ /* 0x000fe20000400000 */
[----:B------:R-:W-:Y:S02]  /*04a0*/  FADD R9, R5, 1 ;  /* 0x3f80000005097421 */ /* 0x000fe40000000000 */
[----:B------:R-:W-:Y:S02]  /*04b0*/  FMUL R3, R3, R0 ;  /* 0x0000000003037220 */ /* 0x000fe40000400000 */
[----:B------:R-:W-:Y:S01]  /*04c0*/  FMUL R0, R6, R9 ;  /* 0x0000000906007220 */ /* 0x000fe20000400000 */
[----:B------:R-:W-:Y:S01]  /*04d0*/  LEA R6, P0, R2, c[0x0][0x170], 0x2 ;  /* 0x00005c0002067a11 */ /* 0x000fe200078010ff */
[----:B------:R-:W-:Y:S01]  /*04e0*/  FMUL R3, R8, R3 ;  /* 0x0000000308037220 */ /* 0x000fe20000400000 */
[C---:B------:R-:W-:Y:S01]  /*04f0*/  LEA R8, P1, R2.reuse, c[0x0][0x178], 0x1 ;  /* 0x00005e0002087a11 */ /* 0x040fe200078208ff */
[----:B------:R-:W-:Y:S01]  /*0500*/  FMUL R0, R7, R0 ;  /* 0x0000000007007220 */ /* 0x000fe20000400000 */
[----:B------:R-:W-:-:S02]  /*0510*/  LEA.HI.X R7, R2, c[0x0][0x174], R11, 0x2, P0 ;  /* 0x00005d0002077a11 */ /* 0x000fc400000f140b */
[----:B------:R-:W-:Y:S02]  /*0520*/  LEA.HI.X R9, R2, c[0x0][0x17c], R11, 0x1, P1 ;  /* 0x00005f0002097a11 */ /* 0x000fe400008f0c0b */
[----:B------:R-:W-:Y:S01]  /*0530*/  F2FP.BF16.PACK_AB R3, R0, R3 ;  /* 0x000000030003723e */ /* 0x000fe200000010ff */
[----:B------:R-:W-:Y:S04]  /*0540*/  STG.E.64 [R6.64], R4 ;  /* 0x0000000406007986 */ /* 0x000fe8000c101b04 */
[----:B------:R-:W-:Y:S01]  /*0550*/  STG.E [R8.64], R3 ;  /* 0x0000000308007986 */ /* 0x000fe2000c101904 */
[----:B------:R-:W-:Y:S05]  /*0560*/  EXIT ;  /* 0x000000000000794d */ /* 0x000fea0003800000 */
.L_x_6:
[----:B------:R-:W-:-:S00]  /*0570*/  BRA `(.L_x_6) ;  /* 0xfffffff000007947 */ /* 0x000fc0000383ffff */
[----:B------:R-:W-:-:S00]  /*0580*/  NOP ;  /* 0x0000000000007918 */ /* 0x000fc00000000000 */
[----:B------:R-:W-:-:S00]  /*0590*/  NOP ;  /* 0x0000000000007918 */ /* 0x000fc00000000000 */
[----:B------:R-:W-:-:S00]  /*05a0*/  NOP ;  /* 0x0000000000007918 */ /* 0x000fc00000000000 */
[----:B------:R-:W-:-:S00]  /*05b0*/  NOP ;  /* 0x0000000000007918 */ /* 0x000fc00000000000 */
[----:B------:R-:W-:-:S00]  /*05c0*/  NOP ;  /* 0x0000000000007918 */ /* 0x000fc00000000000 */
[----:B------:R-:W-:-:S00]  /*05d0*/  NOP ;  /* 0x0000000000007918 */ /* 0x000fc00000000000 */
[----:B------:R-:W-:-:S00]  /*05e0*/  NOP ;  /* 0x0000000000007918 */ /* 0x000fc00000000000 */
[----:B------:R-:W-:-:S00]  /*05f0*/  NOP ;  /* 0x0000000000007918 */ /* 0x000fc00000000000 */
.L_x_7:


//--------------------- .nv.global.init           --------------------------
	.section	.nv.global.init,"aw",@progbits
.nv.global.init:
	.type		_$_str,@object
	.size		_$_str,(.L_0 - _$_str)
_$_str:
        /*0000*/ 	.byte	0x5f, 0x5f, 0x43, 0x55, 0x44, 0x41, 0x5f, 0x46, 0x54, 0x5a, 0x00
.L_0:
